//
// Generated by NVIDIA NVVM Compiler
//
// Compiler Build ID: CL-36424714
// Cuda compilation tools, release 13.0, V13.0.88
// Based on NVVM 20.0.0
//

.version 9.0
.target sm_100
.address_size 64


.entry _Z9matrixmulPKiS0_Pii(
	.param .u64 .ptr .align 1 _Z9matrixmulPKiS0_Pii_param_0,
	.param .u64 .ptr .align 1 _Z9matrixmulPKiS0_Pii_param_1,
	.param .u64 .ptr .align 1 _Z9matrixmulPKiS0_Pii_param_2,
	.param .u32 _Z9matrixmulPKiS0_Pii_param_3
)
{
	.reg .pred 	%p<12>;
	.reg .b32 	%r<108>;
	.reg .b64 	%rd<53>;

	ld.param.u64 	%rd11, [_Z9matrixmulPKiS0_Pii_param_0];
	ld.param.u64 	%rd12, [_Z9matrixmulPKiS0_Pii_param_1];
	ld.param.u32 	%r33, [_Z9matrixmulPKiS0_Pii_param_3];
	cvta.to.global.u64 	%rd1, %rd12;
	cvta.to.global.u64 	%rd2, %rd11;
	mov.u32 	%r34, %tid.x;
	mov.u32 	%r35, %ctaid.x;
	mov.u32 	%r36, %ntid.x;
	mad.lo.s32 	%r37, %r35, %r36, %r34;
	div.s32 	%r1, %r37, %r33;
	mul.lo.s32 	%r38, %r1, %r33;
	sub.s32 	%r2, %r37, %r38;
	setp.ge.s32 	%p1, %r1, %r33;
	setp.lt.s32 	%p2, %r33, 0;
	or.pred  	%p3, %p2, %p1;
	@%p3 bra 	$L__BB0_13;
	max.u32 	%r4, %r33, 1;
	setp.lt.u32 	%p4, %r33, 8;
	mov.b32 	%r107, 0;
	mov.u32 	%r103, %r107;
	@%p4 bra 	$L__BB0_4;
	and.b32  	%r42, %r4, 2147483640;
	neg.s32 	%r96, %r42;
	mul.wide.u32 	%rd13, %r33, 4;
	add.s64 	%rd3, %rd1, %rd13;
	shl.b32 	%r6, %r33, 3;
	mul.wide.u32 	%rd14, %r33, 8;
	add.s64 	%rd4, %rd1, %rd14;
	mul.wide.u32 	%rd15, %r33, 12;
	add.s64 	%rd5, %rd1, %rd15;
	mul.wide.u32 	%rd16, %r33, 16;
	add.s64 	%rd6, %rd1, %rd16;
	mul.wide.u32 	%rd17, %r33, 20;
	add.s64 	%rd7, %rd1, %rd17;
	mul.wide.u32 	%rd18, %r33, 24;
	add.s64 	%rd8, %rd1, %rd18;
	mul.wide.u32 	%rd19, %r33, 28;
	add.s64 	%rd9, %rd1, %rd19;
	mov.b32 	%r107, 0;
	mov.u32 	%r94, %r38;
	mov.u32 	%r95, %r2;
$L__BB0_3:
	.pragma "nounroll";
	and.b32  	%r103, %r4, 2147483640;
	mul.wide.s32 	%rd20, %r95, 4;
	add.s64 	%rd21, %rd3, %rd20;
	add.s64 	%rd22, %rd4, %rd20;
	add.s64 	%rd23, %rd5, %rd20;
	add.s64 	%rd24, %rd6, %rd20;
	add.s64 	%rd25, %rd7, %rd20;
	add.s64 	%rd26, %rd8, %rd20;
	add.s64 	%rd27, %rd9, %rd20;
	add.s64 	%rd28, %rd1, %rd20;
	mul.wide.s32 	%rd29, %r94, 4;
	add.s64 	%rd30, %rd2, %rd29;
	ld.global.u32 	%r43, [%rd30];
	ld.global.u32 	%r44, [%rd28];
	mad.lo.s32 	%r45, %r44, %r43, %r107;
	ld.global.u32 	%r46, [%rd30+4];
	ld.global.u32 	%r47, [%rd21];
	mad.lo.s32 	%r48, %r47, %r46, %r45;
	ld.global.u32 	%r49, [%rd30+8];
	ld.global.u32 	%r50, [%rd22];
	mad.lo.s32 	%r51, %r50, %r49, %r48;
	ld.global.u32 	%r52, [%rd30+12];
	ld.global.u32 	%r53, [%rd23];
	mad.lo.s32 	%r54, %r53, %r52, %r51;
	ld.global.u32 	%r55, [%rd30+16];
	ld.global.u32 	%r56, [%rd24];
	mad.lo.s32 	%r57, %r56, %r55, %r54;
	ld.global.u32 	%r58, [%rd30+20];
	ld.global.u32 	%r59, [%rd25];
	mad.lo.s32 	%r60, %r59, %r58, %r57;
	ld.global.u32 	%r61, [%rd30+24];
	ld.global.u32 	%r62, [%rd26];
	mad.lo.s32 	%r63, %r62, %r61, %r60;
	ld.global.u32 	%r64, [%rd30+28];
	ld.global.u32 	%r65, [%rd27];
	mad.lo.s32 	%r107, %r65, %r64, %r63;
	add.s32 	%r96, %r96, 8;
	add.s32 	%r95, %r95, %r6;
	add.s32 	%r94, %r94, 8;
	setp.ne.s32 	%p5, %r96, 0;
	@%p5 bra 	$L__BB0_3;
$L__BB0_4:
	and.b32  	%r19, %r4, 7;
	setp.eq.s32 	%p6, %r19, 0;
	@%p6 bra 	$L__BB0_12;
	and.b32  	%r20, %r4, 3;
	setp.lt.u32 	%p7, %r19, 4;
	@%p7 bra 	$L__BB0_7;
	add.s32 	%r67, %r103, %r38;
	mul.wide.s32 	%rd31, %r67, 4;
	add.s64 	%rd32, %rd2, %rd31;
	ld.global.u32 	%r68, [%rd32];
	mad.lo.s32 	%r69, %r103, %r33, %r2;
	mul.wide.s32 	%rd33, %r69, 4;
	add.s64 	%rd34, %rd1, %rd33;
	ld.global.u32 	%r70, [%rd34];
	mad.lo.s32 	%r71, %r70, %r68, %r107;
	ld.global.u32 	%r72, [%rd32+4];
	mul.wide.u32 	%rd35, %r33, 4;
	add.s64 	%rd36, %rd34, %rd35;
	ld.global.u32 	%r73, [%rd36];
	mad.lo.s32 	%r74, %r73, %r72, %r71;
	ld.global.u32 	%r75, [%rd32+8];
	add.s64 	%rd37, %rd36, %rd35;
	ld.global.u32 	%r76, [%rd37];
	mad.lo.s32 	%r77, %r76, %r75, %r74;
	ld.global.u32 	%r78, [%rd32+12];
	add.s64 	%rd38, %rd37, %rd35;
	ld.global.u32 	%r79, [%rd38];
	mad.lo.s32 	%r107, %r79, %r78, %r77;
	add.s32 	%r103, %r103, 4;
$L__BB0_7:
	setp.eq.s32 	%p8, %r20, 0;
	@%p8 bra 	$L__BB0_12;
	setp.eq.s32 	%p9, %r20, 1;
	@%p9 bra 	$L__BB0_10;
	add.s32 	%r81, %r103, %r38;
	mul.wide.s32 	%rd39, %r81, 4;
	add.s64 	%rd40, %rd2, %rd39;
	ld.global.u32 	%r82, [%rd40];
	mad.lo.s32 	%r83, %r103, %r33, %r2;
	mul.wide.s32 	%rd41, %r83, 4;
	add.s64 	%rd42, %rd1, %rd41;
	ld.global.u32 	%r84, [%rd42];
	mad.lo.s32 	%r85, %r84, %r82, %r107;
	ld.global.u32 	%r86, [%rd40+4];
	mul.wide.u32 	%rd43, %r33, 4;
	add.s64 	%rd44, %rd42, %rd43;
	ld.global.u32 	%r87, [%rd44];
	mad.lo.s32 	%r107, %r87, %r86, %r85;
	add.s32 	%r103, %r103, 2;
$L__BB0_10:
	and.b32  	%r88, %r4, 1;
	setp.eq.b32 	%p10, %r88, 1;
	not.pred 	%p11, %p10;
	@%p11 bra 	$L__BB0_12;
	add.s32 	%r89, %r103, %r38;
	mul.wide.s32 	%rd45, %r89, 4;
	add.s64 	%rd46, %rd2, %rd45;
	ld.global.u32 	%r90, [%rd46];
	mad.lo.s32 	%r91, %r103, %r33, %r2;
	mul.wide.s32 	%rd47, %r91, 4;
	add.s64 	%rd48, %rd1, %rd47;
	ld.global.u32 	%r92, [%rd48];
	mad.lo.s32 	%r107, %r92, %r90, %r107;
$L__BB0_12:
	ld.param.u64 	%rd52, [_Z9matrixmulPKiS0_Pii_param_2];
	add.s32 	%r93, %r38, %r2;
	cvta.to.global.u64 	%rd49, %rd52;
	mul.wide.s32 	%rd50, %r93, 4;
	add.s64 	%rd51, %rd49, %rd50;
	st.global.u32 	[%rd51], %r107;
$L__BB0_13:
	ret;

}


// ===== COMPILED SASS (sm_100) =====

	.target	sm_100

	.elftype	@"ET_EXEC"


//--------------------- .note.nv.tkinfo           --------------------------
	.section	.note.nv.tkinfo,"",@"SHT_NOTE"
	.sectionflags	@"SHF_NOTE_NV_TKINFO"
	.tkinfo
        /*0018*/ 	.word	0x00000002
        /*0030*/ 	.string	""
        /*0030*/ 	.string	"ptxas"
        /*0030*/ 	.string	"Cuda compilation tools, release 13.0, V13.0.88"
        /*0030*/ 	.string	"Build cuda_13.0.r13.0/compiler.36424714_0"
        /*0030*/ 	.string	"-arch sm_100 -m 64 "



//--------------------- .note.nv.cuinfo           --------------------------
	.section	.note.nv.cuinfo,"",@"SHT_NOTE"
	.sectionflags	@"SHF_NOTE_NV_CUINFO"
        /*0018*/ 	.short	0x0002
        /*001a*/ 	.short	0x0064
        /*001c*/ 	.short	0x0082
	.zero		2


//--------------------- .nv.info                  --------------------------
	.section	.nv.info,"",@"SHT_CUDA_INFO"
	.align	4


	//----- nvinfo : EIATTR_REGCOUNT
	.align		4
        /*0000*/ 	.byte	0x04, 0x2f
        /*0002*/ 	.short	(.L_1 - .L_0)
	.align		4
.L_0:
        /*0004*/ 	.word	index@(_Z9matrixmulPKiS0_Pii)
        /*0008*/ 	.word	0x0000001f


	//----- nvinfo : EIATTR_FRAME_SIZE
	.align		4
.L_1:
        /*000c*/ 	.byte	0x04, 0x11
        /*000e*/ 	.short	(.L_3 - .L_2)
	.align		4
.L_2:
        /*0010*/ 	.word	index@(_Z9matrixmulPKiS0_Pii)
        /*0014*/ 	.word	0x00000000


	//----- nvinfo : EIATTR_MIN_STACK_SIZE
	.align		4
.L_3:
        /*0018*/ 	.byte	0x04, 0x12
        /*001a*/ 	.short	(.L_5 - .L_4)
	.align		4
.L_4:
        /*001c*/ 	.word	index@(_Z9matrixmulPKiS0_Pii)
        /*0020*/ 	.word	0x00000000
.L_5:


//--------------------- .nv.compat                --------------------------
	.section	.nv.compat,"",@"SHT_CUDA_COMPAT_INFO"
	.align	4
        /*0000*/ 	.byte	0x02, 0x09, 0x00, 0x00, 0x02, 0x02, 0x01, 0x00, 0x02, 0x05, 0x05, 0x00, 0x03, 0x07, 0x01, 0x01
        /*0010*/ 	.byte	0x02, 0x03, 0x00, 0x00, 0x02, 0x06, 0x01, 0x00, 0x04, 0x0b, 0x08, 0x00, 0x09, 0x00, 0x00, 0x00
        /*0020*/ 	.byte	0x00, 0x00, 0x00, 0x00


//--------------------- .nv.info._Z9matrixmulPKiS0_Pii --------------------------
	.section	.nv.info._Z9matrixmulPKiS0_Pii,"",@"SHT_CUDA_INFO"
	.sectionflags	@""
	.align	4


	//----- nvinfo : EIATTR_CUDA_API_VERSION
	.align		4
        /*0000*/ 	.byte	0x04, 0x37
        /*0002*/ 	.short	(.L_7 - .L_6)
.L_6:
        /*0004*/ 	.word	0x00000082


	//----- nvinfo : EIATTR_KPARAM_INFO
	.align		4
.L_7:
        /*0008*/ 	.byte	0x04, 0x17
        /*000a*/ 	.short	(.L_9 - .L_8)
.L_8:
        /*000c*/ 	.word	0x00000000
        /*0010*/ 	.short	0x0003
        /*0012*/ 	.short	0x0018
        /*0014*/ 	.byte	0x00, 0xf0, 0x11, 0x00


	//----- nvinfo : EIATTR_KPARAM_INFO
	.align		4
.L_9:
        /*0018*/ 	.byte	0x04, 0x17
        /*001a*/ 	.short	(.L_11 - .L_10)
.L_10:
        /*001c*/ 	.word	0x00000000
        /*0020*/ 	.short	0x0002
        /*0022*/ 	.short	0x0010
        /*0024*/ 	.byte	0x00, 0xf5, 0x21, 0x00


	//----- nvinfo : EIATTR_KPARAM_INFO
	.align		4
.L_11:
        /*0028*/ 	.byte	0x04, 0x17
        /*002a*/ 	.short	(.L_13 - .L_12)
.L_12:
        /*002c*/ 	.word	0x00000000
        /*0030*/ 	.short	0x0001
        /*0032*/ 	.short	0x0008
        /*0034*/ 	.byte	0x00, 0xf5, 0x21, 0x00


	//----- nvinfo : EIATTR_KPARAM_INFO
	.align		4
.L_13:
        /*0038*/ 	.byte	0x04, 0x17
        /*003a*/ 	.short	(.L_15 - .L_14)
.L_14:
        /*003c*/ 	.word	0x00000000
        /*0040*/ 	.short	0x0000
        /*0042*/ 	.short	0x0000
        /*0044*/ 	.byte	0x00, 0xf5, 0x21, 0x00


	//----- nvinfo : EIATTR_SPARSE_MMA_MASK
	.align		4
.L_15:
        /*0048*/ 	.byte	0x03, 0x50
        /*004a*/ 	.short	0x0000


	//----- nvinfo : EIATTR_MAXREG_COUNT
	.align		4
        /*004c*/ 	.byte	0x03, 0x1b
        /*004e*/ 	.short	0x00ff


	//----- nvinfo : EIATTR_MERCURY_ISA_VERSION
	.align		4
        /*0050*/ 	.byte	0x03, 0x5f
        /*0052*/ 	.short	0x0101


	//----- nvinfo : EIATTR_VRC_CTA_INIT_COUNT
	.align		4
        /*0054*/ 	.byte	0x02, 0x4a
	.zero		1
	.zero		1


	//----- nvinfo : EIATTR_EXIT_INSTR_OFFSETS
	.align		4
        /*0058*/ 	.byte	0x04, 0x1c
        /*005a*/ 	.short	(.L_17 - .L_16)


	//   ....[0]....
.L_16:
        /*005c*/ 	.word	0x000001f0


	//   ....[1]....
        /*0060*/ 	.word	0x00000b50


	//----- nvinfo : EIATTR_CBANK_PARAM_SIZE
	.align		4
.L_17:
        /*0064*/ 	.byte	0x03, 0x19
        /*0066*/ 	.short	0x001c


	//----- nvinfo : EIATTR_PARAM_CBANK
	.align		4
        /*0068*/ 	.byte	0x04, 0x0a
        /*006a*/ 	.short	(.L_19 - .L_18)
	.align		4
.L_18:
        /*006c*/ 	.word	index@(.nv.constant0._Z9matrixmulPKiS0_Pii)
        /*0070*/ 	.short	0x0380
        /*0072*/ 	.short	0x001c


	//----- nvinfo : EIATTR_SW_WAR
	.align		4
.L_19:
        /*0074*/ 	.byte	0x04, 0x36
        /*0076*/ 	.short	(.L_21 - .L_20)
.L_20:
        /*0078*/ 	.word	0x00000008
.L_21:


//--------------------- .nv.callgraph             --------------------------
	.section	.nv.callgraph,"",@"SHT_CUDA_CALLGRAPH"
	.align	4
	.sectionentsize	8
	.align		4
        /*0000*/ 	.word	0x00000000
	.align		4
        /*0004*/ 	.word	0xffffffff
	.align		4
        /*0008*/ 	.word	0x00000000
	.align		4
        /*000c*/ 	.word	0xfffffffe
	.align		4
        /*0010*/ 	.word	0x00000000
	.align		4
        /*0014*/ 	.word	0xfffffffd
	.align		4
        /*0018*/ 	.word	0x00000000
	.align		4
        /*001c*/ 	.word	0xfffffffc


//--------------------- .text._Z9matrixmulPKiS0_Pii --------------------------
	.section	.text._Z9matrixmulPKiS0_Pii,"ax",@progbits
	.align	128
.text._Z9matrixmulPKiS0_Pii:
        .type           _Z9matrixmulPKiS0_Pii,@function
        .size           _Z9matrixmulPKiS0_Pii,(.L_x_5 - _Z9matrixmulPKiS0_Pii)
        .other          _Z9matrixmulPKiS0_Pii,@"STO_CUDA_ENTRY STV_DEFAULT"
_Z9matrixmulPKiS0_Pii:
[----:B------:R-:W-:Y:S01]  /*0000*/  LDC R1, c[0x0][0x37c] ;  /* 0x0000df00ff017b82 */ /* 0x000fe20000000800 */
[----:B------:R-:W0:Y:S01]  /*0010*/  LDCU UR18, c[0x0][0x398] ;  /* 0x00007300ff1277ac */ /* 0x000e220008000800 */
[----:B------:R-:W1:Y:S06]  /*0020*/  S2R R0, SR_TID.X ;  /* 0x0000000000007919 */ /* 0x000e6c0000002100 */
[----:B------:R-:W1:Y:S08]  /*0030*/  S2UR UR4, SR_CTAID.X ;  /* 0x00000000000479c3 */ /* 0x000e700000002500 */
[----:B------:R-:W1:Y:S01]  /*0040*/  LDC R5, c[0x0][0x360] ;  /* 0x0000d800ff057b82 */ /* 0x000e620000000800 */
[----:B0-----:R-:W-:-:S04]  /*0050*/  IABS R7, UR18 ;  /* 0x0000001200077c13 */ /* 0x001fc80008000000 */
[----:B------:R-:W0:Y:S01]  /*0060*/  I2F.RP R4, R7 ;  /* 0x0000000700047306 */ /* 0x000e220000209400 */
[----:B-1----:R-:W-:-:S07]  /*0070*/  IMAD R0, R5, UR4, R0 ;  /* 0x0000000405007c24 */ /* 0x002fce000f8e0200 */
[----:B0-----:R-:W0:Y:S02]  /*0080*/  MUFU.RCP R4, R4 ;  /* 0x0000000400047308 */ /* 0x001e240000001000 */
[----:B0-----:R-:W-:Y:S02]  /*0090*/  IADD3 R2, PT, PT, R4, 0xffffffe, RZ ;  /* 0x0ffffffe04027810 */ /* 0x001fe40007ffe0ff */
[----:B------:R-:W-:-:S04]  /*00a0*/  IABS R4, R0 ;  /* 0x0000000000047213 */ /* 0x000fc80000000000 */
[----:B------:R0:W1:Y:S02]  /*00b0*/  F2I.FTZ.U32.TRUNC.NTZ R3, R2 ;  /* 0x0000000200037305 */ /* 0x000064000021f000 */
[----:B0-----:R-:W-:Y:S01]  /*00c0*/  HFMA2 R2, -RZ, RZ, 0, 0 ;  /* 0x00000000ff027431 */ /* 0x001fe200000001ff */
[----:B-1----:R-:W-:-:S05]  /*00d0*/  IADD3 R6, PT, PT, RZ, -R3, RZ ;  /* 0x80000003ff067210 */ /* 0x002fca0007ffe0ff */
[----:B------:R-:W-:-:S04]  /*00e0*/  IMAD R5, R6, R7, RZ ;  /* 0x0000000706057224 */ /* 0x000fc800078e02ff */
[----:B------:R-:W-:-:S06]  /*00f0*/  IMAD.HI.U32 R3, R3, R5, R2 ;  /* 0x0000000503037227 */ /* 0x000fcc00078e0002 */
[----:B------:R-:W-:-:S05]  /*0100*/  IMAD.HI.U32 R3, R3, R4, RZ ;  /* 0x0000000403037227 */ /* 0x000fca00078e00ff */
[----:B------:R-:W-:-:S05]  /*0110*/  IADD3 R5, PT, PT, -R3, RZ, RZ ;  /* 0x000000ff03057210 */ /* 0x000fca0007ffe1ff */
[----:B------:R-:W-:-:S05]  /*0120*/  IMAD R2, R7, R5, R4 ;  /* 0x0000000507027224 */ /* 0x000fca00078e0204 */
[----:B------:R-:W-:-:S13]  /*0130*/  ISETP.GT.U32.AND P2, PT, R7, R2, PT ;  /* 0x000000020700720c */ /* 0x000fda0003f44070 */
[-C--:B------:R-:W-:Y:S02]  /*0140*/  @!P2 IADD3 R2, PT, PT, R2, -R7.reuse, RZ ;  /* 0x800000070202a210 */ /* 0x080fe40007ffe0ff */
[----:B------:R-:W-:Y:S02]  /*0150*/  @!P2 IADD3 R3, PT, PT, R3, 0x1, RZ ;  /* 0x000000010303a810 */ /* 0x000fe40007ffe0ff */
[----:B------:R-:W-:Y:S02]  /*0160*/  ISETP.GE.U32.AND P0, PT, R2, R7, PT ;  /* 0x000000070200720c */ /* 0x000fe40003f06070 */
[----:B------:R-:W-:Y:S02]  /*0170*/  LOP3.LUT R2, R0, UR18, RZ, 0x3c, !PT ;  /* 0x0000001200027c12 */ /* 0x000fe4000f8e3cff */
[----:B------:R-:W-:Y:S02]  /*0180*/  ISETP.NE.AND P2, PT, RZ, UR18, PT ;  /* 0x00000012ff007c0c */ /* 0x000fe4000bf45270 */
[----:B------:R-:W-:-:S07]  /*0190*/  ISETP.GE.AND P1, PT, R2, RZ, PT ;  /* 0x000000ff0200720c */ /* 0x000fce0003f26270 */
[----:B------:R-:W-:-:S06]  /*01a0*/  @P0 IADD3 R3, PT, PT, R3, 0x1, RZ ;  /* 0x0000000103030810 */ /* 0x000fcc0007ffe0ff */
[----:B------:R-:W-:Y:S01]  /*01b0*/  @!P1 IMAD.MOV R3, RZ, RZ, -R3 ;  /* 0x000000ffff039224 */ /* 0x000fe200078e0a03 */
[----:B------:R-:W-:-:S04]  /*01c0*/  @!P2 LOP3.LUT R3, RZ, UR18, RZ, 0x33, !PT ;  /* 0x00000012ff03ac12 */ /* 0x000fc8000f8e33ff */
[----:B------:R-:W-:-:S04]  /*01d0*/  ISETP.GE.AND P0, PT, R3, UR18, PT ;  /* 0x0000001203007c0c */ /* 0x000fc8000bf06270 */
[----:B------:R-:W-:-:S13]  /*01e0*/  ISETP.GT.OR P0, PT, RZ, UR18, P0 ;  /* 0x00000012ff007c0c */ /* 0x000fda0008704670 */
[----:B------:R-:W-:Y:S05]  /*01f0*/  @P0 EXIT ;  /* 0x000000000000094d */ /* 0x000fea0003800000 */
[----:B------:R-:W-:Y:S02]  /*0200*/  UISETP.LT.U32.AND UP0, UPT, UR18, 0x1, UPT ;  /* 0x000000011200788c */ /* 0x000fe4000bf01070 */
[----:B------:R-:W-:Y:S01]  /*0210*/  IMAD R13, R3, UR18, RZ ;  /* 0x00000012030d7c24 */ /* 0x000fe2000f8e02ff */
[----:B------:R-:W-:Y:S01]  /*0220*/  MOV R12, RZ ;  /* 0x000000ff000c7202 */ /* 0x000fe20000000f00 */
[----:B------:R-:W0:Y:S03]  /*0230*/  LDCU.64 UR16, c[0x0][0x358] ;  /* 0x00006b00ff1077ac */ /* 0x000e260008000a00 */
[----:B------:R-:W-:Y:S01]  /*0240*/  IADD3 R15, PT, PT, R0, -R13, RZ ;  /* 0x8000000d000f7210 */ /* 0x000fe20007ffe0ff */
[----:B------:R-:W-:Y:S02]  /*0250*/  USEL UR5, UR18, 0x1, !UP0 ;  /* 0x0000000112057887 */ /* 0x000fe4000c000000 */
[----:B------:R-:W-:Y:S01]  /*0260*/  UISETP.GE.U32.AND UP0, UPT, UR18, 0x8, UPT ;  /* 0x000000081200788c */ /* 0x000fe2000bf06070 */
[----:B------:R-:W-:-:S08]  /*0270*/  UMOV UR4, URZ ;  /* 0x000000ff00047c82 */ /* 0x000fd00008000000 */
[----:B------:R-:W-:Y:S05]  /*0280*/  BRA.U !UP0, `(.L_x_0) ;  /* 0x0000000508007547 */ /* 0x000fea000b800000 */
[----:B------:R-:W1:Y:S01]  /*0290*/  LDCU.64 UR20, c[0x0][0x388] ;  /* 0x00007100ff1477ac */ /* 0x000e620008000a00 */
[----:B------:R-:W-:Y:S02]  /*02a0*/  MOV R12, RZ ;  /* 0x000000ff000c7202 */ /* 0x000fe40000000f00 */
[----:B------:R-:W-:Y:S01]  /*02b0*/  MOV R14, R13 ;  /* 0x0000000d000e7202 */ /* 0x000fe20000000f00 */
[----:B------:R-:W-:-:S04]  /*02c0*/  ULOP3.LUT UR5, UR5, 0x7ffffff8, URZ, 0xc0, !UPT ;  /* 0x7ffffff805057892 */ /* 0x000fc8000f8ec0ff */
[----:B------:R-:W-:Y:S02]  /*02d0*/  UIADD3 UR5, UPT, UPT, -UR5, URZ, URZ ;  /* 0x000000ff05057290 */ /* 0x000fe4000fffe1ff */
[----:B-1----:R-:W-:Y:S02]  /*02e0*/  UIMAD.WIDE.U32 UR6, UR18, 0xc, UR20 ;  /* 0x0000000c120678a5 */ /* 0x002fe4000f8e0014 */
[----:B------:R-:W-:Y:S02]  /*02f0*/  UIMAD.WIDE.U32 UR8, UR18, 0x10, UR20 ;  /* 0x00000010120878a5 */ /* 0x000fe4000f8e0014 */
[----:B------:R-:W-:Y:S02]  /*0300*/  UIMAD.WIDE.U32 UR10, UR18, 0x14, UR20 ;  /* 0x00000014120a78a5 */ /* 0x000fe4000f8e0014 */
[----:B------:R-:W-:Y:S02]  /*0310*/  UIMAD.WIDE.U32 UR12, UR18, 0x18, UR20 ;  /* 0x00000018120c78a5 */ /* 0x000fe4000f8e0014 */
[----:B------:R-:W-:-:S12]  /*0320*/  UIMAD.WIDE.U32 UR14, UR18, 0x1c, UR20 ;  /* 0x0000001c120e78a5 */ /* 0x000fd8000f8e0014 */
.L_x_1:
[----:B------:R-:W1:Y:S01]  /*0330*/  LDC.64 R2, c[0x0][0x380] ;  /* 0x0000e000ff027b82 */ /* 0x000e620000000a00 */
[----:B------:R-:W-:Y:S01]  /*0340*/  HFMA2 R8, -RZ, RZ, 0, 2.384185791015625e-07 ;  /* 0x00000004ff087431 */ /* 0x000fe200000001ff */
[----:B------:R-:W-:Y:S02]  /*0350*/  UIMAD.WIDE.U32 UR24, UR18, 0x4, UR20 ;  /* 0x00000004121878a5 */ /* 0x000fe4000f8e0014 */
[----:B------:R-:W-:-:S04]  /*0360*/  UIMAD.WIDE.U32 UR22, UR18, 0x8, UR20 ;  /* 0x00000008121678a5 */ /* 0x000fc8000f8e0014 */
[----:B------:R-:W-:Y:S01]  /*0370*/  MOV R4, UR24 ;  /* 0x0000001800047c02 */ /* 0x000fe20008000f00 */
[----:B------:R-:W-:Y:S01]  /*0380*/  IMAD.U32 R5, RZ, RZ, UR25 ;  /* 0x00000019ff057e24 */ /* 0x000fe2000f8e00ff */
[----:B------:R-:W-:Y:S01]  /*0390*/  MOV R6, UR22 ;  /* 0x0000001600067c02 */ /* 0x000fe20008000f00 */
[----:B------:R-:W-:Y:S01]  /*03a0*/  IMAD.WIDE R8, R15, R8, UR20 ;  /* 0x000000140f087e25 */ /* 0x000fe2000f8e0208 */
[----:B------:R-:W-:-:S03]  /*03b0*/  MOV R7, UR23 ;  /* 0x0000001700077c02 */ /* 0x000fc60008000f00 */
[----:B------:R-:W-:Y:S02]  /*03c0*/  HFMA2 R10, -RZ, RZ, 0, 2.384185791015625e-07 ;  /* 0x00000004ff0a7431 */ /* 0x000fe400000001ff */
[C---:B------:R-:W-:Y:S01]  /*03d0*/  IMAD.WIDE R4, R15.reuse, 0x4, R4 ;  /* 0x000000040f047825 */ /* 0x040fe200078e0204 */
[----:B0-----:R0:W2:Y:S01]  /*03e0*/  LDG.E R20, desc[UR16][R8.64] ;  /* 0x0000001008147981 */ /* 0x0010a2000c1e1900 */
[----:B------:R-:W-:Y:S02]  /*03f0*/  MOV R24, 0x4 ;  /* 0x0000000400187802 */ /* 0x000fe40000000f00 */
[----:B-1----:R-:W-:Y:S01]  /*0400*/  IMAD.WIDE R2, R14, 0x4, R2 ;  /* 0x000000040e027825 */ /* 0x002fe200078e0202 */
[----:B------:R1:W3:Y:S04]  /*0410*/  LDG.E R19, desc[UR16][R4.64] ;  /* 0x0000001004137981 */ /* 0x0002e8000c1e1900 */
[----:B------:R-:W2:Y:S01]  /*0420*/  LDG.E R21, desc[UR16][R2.64] ;  /* 0x0000001002157981 */ /* 0x000ea2000c1e1900 */
[----:B------:R-:W-:-:S03]  /*0430*/  IMAD.WIDE R6, R15, 0x4, R6 ;  /* 0x000000040f067825 */ /* 0x000fc600078e0206 */
[----:B------:R-:W3:Y:S01]  /*0440*/  LDG.E R18, desc[UR16][R2.64+0x4] ;  /* 0x0000041002127981 */ /* 0x000ee2000c1e1900 */
[C---:B------:R-:W-:Y:S01]  /*0450*/  IMAD.WIDE R24, R15.reuse, R24, UR6 ;  /* 0x000000060f187e25 */ /* 0x040fe2000f8e0218 */
[----:B------:R-:W-:Y:S02]  /*0460*/  MOV R26, 0x4 ;  /* 0x00000004001a7802 */ /* 0x000fe40000000f00 */
[----:B------:R4:W5:Y:S01]  /*0470*/  LDG.E R17, desc[UR16][R6.64] ;  /* 0x0000001006117981 */ /* 0x000962000c1e1900 */
[----:B0-----:R-:W-:-:S03]  /*0480*/  IMAD.WIDE R8, R15, R10, UR8 ;  /* 0x000000080f087e25 */ /* 0x001fc6000f8e020a */
[----:B------:R-:W5:Y:S01]  /*0490*/  LDG.E R16, desc[UR16][R2.64+0x8] ;  /* 0x0000081002107981 */ /* 0x000f62000c1e1900 */
[----:B------:R-:W-:Y:S02]  /*04a0*/  HFMA2 R28, -RZ, RZ, 0, 2.384185791015625e-07 ;  /* 0x00000004ff1c7431 */ /* 0x000fe400000001ff */
[C---:B-1----:R-:W-:Y:S01]  /*04b0*/  IMAD.WIDE R4, R15.reuse, R26, UR10 ;  /* 0x0000000a0f047e25 */ /* 0x042fe2000f8e021a */
[----:B------:R-:W5:Y:S04]  /*04c0*/  LDG.E R23, desc[UR16][R24.64] ;  /* 0x0000001018177981 */ /* 0x000f68000c1e1900 */
[----:B------:R-:W5:Y:S01]  /*04d0*/  LDG.E R22, desc[UR16][R2.64+0xc] ;  /* 0x00000c1002167981 */ /* 0x000f62000c1e1900 */
[----:B----4-:R-:W-:-:S03]  /*04e0*/  IMAD.WIDE R6, R15, R10, UR12 ;  /* 0x0000000c0f067e25 */ /* 0x010fc6000f8e020a */
[----:B------:R-:W4:Y:S04]  /*04f0*/  LDG.E R9, desc[UR16][R8.64] ;  /* 0x0000001008097981 */ /* 0x000f28000c1e1900 */
[----:B------:R-:W4:Y:S01]  /*0500*/  LDG.E R26, desc[UR16][R2.64+0x10] ;  /* 0x00001010021a7981 */ /* 0x000f22000c1e1900 */
[----:B------:R-:W-:-:S03]  /*0510*/  IMAD.WIDE R10, R15, R28, UR14 ;  /* 0x0000000e0f0a7e25 */ /* 0x000fc6000f8e021c */
[----:B------:R-:W4:Y:S04]  /*0520*/  LDG.E R4, desc[UR16][R4.64] ;  /* 0x0000001004047981 */ /* 0x000f28000c1e1900 */
[----:B------:R-:W4:Y:S04]  /*0530*/  LDG.E R27, desc[UR16][R2.64+0x14] ;  /* 0x00001410021b7981 */ /* 0x000f28000c1e1900 */
[----:B------:R0:W4:Y:S04]  /*0540*/  LDG.E R7, desc[UR16][R6.64] ;  /* 0x0000001006077981 */ /* 0x000128000c1e1900 */
[----:B------:R-:W4:Y:S04]  /*0550*/  LDG.E R24, desc[UR16][R2.64+0x18] ;  /* 0x0000181002187981 */ /* 0x000f28000c1e1900 */
[----:B------:R-:W4:Y:S04]  /*0560*/  LDG.E R10, desc[UR16][R10.64] ;  /* 0x000000100a0a7981 */ /* 0x000f28000c1e1900 */
[----:B------:R-:W4:Y:S01]  /*0570*/  LDG.E R25, desc[UR16][R2.64+0x1c] ;  /* 0x00001c1002197981 */ /* 0x000f22000c1e1900 */
[----:B------:R-:W-:-:S04]  /*0580*/  UIADD3 UR5, UPT, UPT, UR5, 0x8, URZ ;  /* 0x0000000805057890 */ /* 0x000fc8000fffe0ff */
[----:B------:R-:W-:Y:S01]  /*0590*/  UISETP.NE.AND UP0, UPT, UR5, URZ, UPT ;  /* 0x000000ff0500728c */ /* 0x000fe2000bf05270 */
[----:B0-----:R-:W-:Y:S01]  /*05a0*/  IMAD.U32 R6, RZ, RZ, UR18 ;  /* 0x00000012ff067e24 */ /* 0x001fe2000f8e00ff */
[----:B------:R-:W-:-:S04]  /*05b0*/  IADD3 R14, PT, PT, R14, 0x8, RZ ;  /* 0x000000080e0e7810 */ /* 0x000fc80007ffe0ff */
[----:B------:R-:W-:Y:S01]  /*05c0*/  LEA R15, R6, R15, 0x3 ;  /* 0x0000000f060f7211 */ /* 0x000fe200078e18ff */
[----:B--2---:R-:W-:-:S04]  /*05d0*/  IMAD R20, R21, R20, R12 ;  /* 0x0000001415147224 */ /* 0x004fc800078e020c */
[----:B---3--:R-:W-:-:S04]  /*05e0*/  IMAD R18, R18, R19, R20 ;  /* 0x0000001312127224 */ /* 0x008fc800078e0214 */
[----:B-----5:R-:W-:-:S04]  /*05f0*/  IMAD R16, R16, R17, R18 ;  /* 0x0000001110107224 */ /* 0x020fc800078e0212 */
[----:B------:R-:W-:-:S04]  /*0600*/  IMAD R16, R22, R23, R16 ;  /* 0x0000001716107224 */ /* 0x000fc800078e0210 */
[----:B----4-:R-:W-:-:S04]  /*0610*/  IMAD R9, R26, R9, R16 ;  /* 0x000000091a097224 */ /* 0x010fc800078e0210 */
[----:B------:R-:W-:-:S04]  /*0620*/  IMAD R4, R27, R4, R9 ;  /* 0x000000041b047224 */ /* 0x000fc800078e0209 */
[----:B------:R-:W-:-:S04]  /*0630*/  IMAD R7, R24, R7, R4 ;  /* 0x0000000718077224 */ /* 0x000fc800078e0204 */
[----:B------:R-:W-:Y:S01]  /*0640*/  IMAD R12, R25, R10, R7 ;  /* 0x0000000a190c7224 */ /* 0x000fe200078e0207 */
[----:B------:R-:W-:Y:S06]  /*0650*/  BRA.U UP0, `(.L_x_1) ;  /* 0xfffffffd00347547 */ /* 0x000fec000b83ffff */
[----:B------:R-:W-:-:S04]  /*0660*/  UISETP.LT.U32.AND UP0, UPT, UR18, 0x1, UPT ;  /* 0x000000011200788c */ /* 0x000fc8000bf01070 */
[----:B------:R-:W-:-:S04]  /*0670*/  USEL UR4, UR18, 0x1, !UP0 ;  /* 0x0000000112047887 */ /* 0x000fc8000c000000 */
[----:B------:R-:W-:-:S12]  /*0680*/  ULOP3.LUT UR4, UR4, 0x7ffffff8, URZ, 0xc0, !UPT ;  /* 0x7ffffff804047892 */ /* 0x000fd8000f8ec0ff */
.L_x_0:
[----:B------:R-:W-:-:S04]  /*0690*/  UISETP.LT.U32.AND UP0, UPT, UR18, 0x1, UPT ;  /* 0x000000011200788c */ /* 0x000fc8000bf01070 */
[----:B------:R-:W-:-:S04]  /*06a0*/  USEL UR5, UR18, 0x1, !UP0 ;  /* 0x0000000112057887 */ /* 0x000fc8000c000000 */
[----:B------:R-:W-:-:S09]  /*06b0*/  ULOP3.LUT UP0, UR6, UR5, 0x7, URZ, 0xc0, !UPT ;  /* 0x0000000705067892 */ /* 0x000fd2000f80c0ff */
[----:B------:R-:W-:Y:S05]  /*06c0*/  BRA.U !UP0, `(.L_x_2) ;  /* 0x0000000508147547 */ /* 0x000fea000b800000 */
[----:B------:R-:W-:Y:S01]  /*06d0*/  UISETP.GE.U32.AND UP0, UPT, UR6, 0x4, UPT ;  /* 0x000000040600788c */ /* 0x000fe2000bf06070 */
[----:B------:R-:W-:Y:S01]  /*06e0*/  IADD3 R2, PT, PT, R0, -R13, RZ ;  /* 0x8000000d00027210 */ /* 0x000fe20007ffe0ff */
[----:B------:R-:W-:-:S04]  /*06f0*/  ULOP3.LUT UR7, UR5, 0x3, URZ, 0xc0, !UPT ;  /* 0x0000000305077892 */ /* 0x000fc8000f8ec0ff */
[----:B------:R-:W-:-:S03]  /*0700*/  UISETP.NE.AND UP1, UPT, UR7, URZ, UPT ;  /* 0x000000ff0700728c */ /* 0x000fc6000bf25270 */
[----:B------:R-:W-:Y:S08]  /*0710*/  BRA.U !UP0, `(.L_x_3) ;  /* 0x0000000108687547 */ /* 0x000ff0000b800000 */
[----:B------:R-:W1:Y:S01]  /*0720*/  LDC.64 R6, c[0x0][0x388] ;  /* 0x0000e200ff067b82 */ /* 0x000e620000000a00 */
[----:B------:R-:W-:Y:S01]  /*0730*/  MOV R9, UR4 ;  /* 0x0000000400097c02 */ /* 0x000fe20008000f00 */
[----:B------:R-:W-:Y:S01]  /*0740*/  IMAD.U32 R11, RZ, RZ, UR18 ;  /* 0x00000012ff0b7e24 */ /* 0x000fe2000f8e00ff */
[----:B------:R-:W-:-:S03]  /*0750*/  IADD3 R3, PT, PT, R13, UR4, RZ ;  /* 0x000000040d037c10 */ /* 0x000fc6000fffe0ff */
[----:B------:R-:W-:Y:S02]  /*0760*/  IMAD R9, R9, UR18, R2 ;  /* 0x0000001209097c24 */ /* 0x000fe4000f8e0202 */
[----:B------:R-:W2:Y:S01]  /*0770*/  LDC.64 R4, c[0x0][0x380] ;  /* 0x0000e000ff047b82 */ /* 0x000ea20000000a00 */
[----:B------:R-:W-:Y:S01]  /*0780*/  MOV R15, UR18 ;  /* 0x00000012000f7c02 */ /* 0x000fe20008000f00 */
[----:B-1----:R-:W-:Y:S01]  /*0790*/  IMAD.WIDE R6, R9, 0x4, R6 ;  /* 0x0000000409067825 */ /* 0x002fe200078e0206 */
[----:B------:R-:W-:-:S05]  /*07a0*/  MOV R9, UR18 ;  /* 0x0000001200097c02 */ /* 0x000fca0008000f00 */
[----:B------:R-:W-:Y:S02]  /*07b0*/  IMAD.WIDE.U32 R8, R9, 0x4, R6 ;  /* 0x0000000409087825 */ /* 0x000fe400078e0006 */
[----:B0-----:R-:W3:Y:S02]  /*07c0*/  LDG.E R6, desc[UR16][R6.64] ;  /* 0x0000001006067981 */ /* 0x001ee4000c1e1900 */
[----:B--2---:R-:W-:-:S04]  /*07d0*/  IMAD.WIDE R4, R3, 0x4, R4 ;  /* 0x0000000403047825 */ /* 0x004fc800078e0204 */
[----:B------:R-:W-:Y:S01]  /*07e0*/  IMAD.WIDE.U32 R10, R11, 0x4, R8 ;  /* 0x000000040b0a7825 */ /* 0x000fe200078e0008 */
[----:B------:R-:W3:Y:S04]  /*07f0*/  LDG.E R3, desc[UR16][R4.64] ;  /* 0x0000001004037981 */ /* 0x000ee8000c1e1900 */
[----:B------:R-:W2:Y:S01]  /*0800*/  LDG.E R8, desc[UR16][R8.64] ;  /* 0x0000001008087981 */ /* 0x000ea2000c1e1900 */
[----:B------:R-:W-:-:S03]  /*0810*/  IMAD.WIDE.U32 R14, R15, 0x4, R10 ;  /* 0x000000040f0e7825 */ /* 0x000fc600078e000a */
[----:B------:R-:W2:Y:S04]  /*0820*/  LDG.E R16, desc[UR16][R4.64+0x4] ;  /* 0x0000041004107981 */ /* 0x000ea8000c1e1900 */
[----:B------:R-:W4:Y:S04]  /*0830*/  LDG.E R17, desc[UR16][R10.64] ;  /* 0x000000100a117981 */ /* 0x000f28000c1e1900 */
[----:B------:R-:W4:Y:S04]  /*0840*/  LDG.E R18, desc[UR16][R4.64+0x8] ;  /* 0x0000081004127981 */ /* 0x000f28000c1e1900 */
[----:B------:R-:W5:Y:S04]  /*0850*/  LDG.E R20, desc[UR16][R4.64+0xc] ;  /* 0x00000c1004147981 */ /* 0x000f68000c1e1900 */
[----:B------:R-:W5:Y:S01]  /*0860*/  LDG.E R14, desc[UR16][R14.64] ;  /* 0x000000100e0e7981 */ /* 0x000f62000c1e1900 */
[----:B------:R-:W-:Y:S01]  /*0870*/  UIADD3 UR4, UPT, UPT, UR4, 0x4, URZ ;  /* 0x0000000404047890 */ /* 0x000fe2000fffe0ff */
[----:B---3--:R-:W-:-:S04]  /*0880*/  IMAD R3, R3, R6, R12 ;  /* 0x0000000603037224 */ /* 0x008fc800078e020c */
[----:B--2---:R-:W-:-:S04]  /*0890*/  IMAD R3, R16, R8, R3 ;  /* 0x0000000810037224 */ /* 0x004fc800078e0203 */
[----:B----4-:R-:W-:-:S04]  /*08a0*/  IMAD R3, R18, R17, R3 ;  /* 0x0000001112037224 */ /* 0x010fc800078e0203 */
[----:B-----5:R-:W-:-:S07]  /*08b0*/  IMAD R12, R20, R14, R3 ;  /* 0x0000000e140c7224 */ /* 0x020fce00078e0203 */
.L_x_3:
[----:B------:R-:W-:Y:S05]  /*08c0*/  BRA.U !UP1, `(.L_x_2) ;  /* 0x0000000109947547 */ /* 0x000fea000b800000 */
[----:B------:R-:W-:Y:S01]  /*08d0*/  UISETP.NE.AND UP0, UPT, UR7, 0x1, UPT ;  /* 0x000000010700788c */ /* 0x000fe2000bf05270 */
[----:B------:R-:W-:Y:S01]  /*08e0*/  MOV R3, UR4 ;  /* 0x0000000400037c02 */ /* 0x000fe20008000f00 */
[----:B------:R-:W-:Y:S01]  /*08f0*/  ULOP3.LUT UR5, UR5, 0x1, URZ, 0xc0, !UPT ;  /* 0x0000000105057892 */ /* 0x000fe2000f8ec0ff */
[----:B------:R-:W-:-:S03]  /*0900*/  MOV R5, UR18 ;  /* 0x0000001200057c02 */ /* 0x000fc60008000f00 */
[----:B------:R-:W-:Y:S01]  /*0910*/  UISETP.NE.U32.AND UP1, UPT, UR5, 0x1, UPT ;  /* 0x000000010500788c */ /* 0x000fe2000bf25070 */
[----:B------:R-:W-:-:S04]  /*0920*/  PLOP3.LUT P0, PT, PT, PT, UP0, 0x80, 0x8 ;  /* 0x000000000008781c */ /* 0x000fc80003f0f008 */
[----:B------:R-:W1:Y:S01]  /*0930*/  @UP0 LDCU.128 UR8, c[0x0][0x380] ;  /* 0x00007000ff0807ac */ /* 0x000e620008000c00 */
[----:B------:R-:W-:-:S05]  /*0940*/  PLOP3.LUT P1, PT, PT, PT, UP1, 0x80, 0x8 ;  /* 0x000000000008781c */ /* 0x000fca0003f2f018 */
[----:B------:R-:W2:Y:S03]  /*0950*/  @!UP1 LDCU.128 UR12, c[0x0][0x380] ;  /* 0x00007000ff0c97ac */ /* 0x000ea60008000c00 */
[----:B------:R-:W-:Y:S01]  /*0960*/  @P0 IMAD R3, R3, UR18, R2 ;  /* 0x0000001203030c24 */ /* 0x000fe2000f8e0202 */
[----:B-1----:R-:W-:Y:S02]  /*0970*/  MOV R10, UR10 ;  /* 0x0000000a000a7c02 */ /* 0x002fe40008000f00 */
[----:B------:R-:W-:Y:S02]  /*0980*/  MOV R11, UR11 ;  /* 0x0000000b000b7c02 */ /* 0x000fe40008000f00 */
[----:B------:R-:W-:Y:S02]  /*0990*/  MOV R6, UR8 ;  /* 0x0000000800067c02 */ /* 0x000fe40008000f00 */
[----:B------:R-:W-:Y:S01]  /*09a0*/  MOV R7, UR9 ;  /* 0x0000000900077c02 */ /* 0x000fe20008000f00 */
[----:B------:R-:W-:-:S04]  /*09b0*/  @P0 IMAD.WIDE R10, R3, 0x4, R10 ;  /* 0x00000004030a0825 */ /* 0x000fc800078e020a */
[----:B------:R-:W-:Y:S01]  /*09c0*/  @P0 VIADD R3, R13, UR4 ;  /* 0x000000040d030c36 */ /* 0x000fe20008000000 */
[----:B------:R-:W-:Y:S01]  /*09d0*/  @UP0 UIADD3 UR4, UPT, UPT, UR4, 0x2, URZ ;  /* 0x0000000204040890 */ /* 0x000fe2000fffe0ff */
[----:B--2---:R-:W-:Y:S02]  /*09e0*/  MOV R8, UR12 ;  /* 0x0000000c00087c02 */ /* 0x004fe40008000f00 */
[----:B------:R-:W-:Y:S01]  /*09f0*/  MOV R9, UR13 ;  /* 0x0000000d00097c02 */ /* 0x000fe20008000f00 */
[----:B------:R-:W-:Y:S01]  /*0a00*/  @P0 IMAD.WIDE R6, R3, 0x4, R6 ;  /* 0x0000000403060825 */ /* 0x000fe200078e0206 */
[----:B------:R-:W-:Y:S01]  /*0a10*/  MOV R14, UR14 ;  /* 0x0000000e000e7c02 */ /* 0x000fe20008000f00 */
[----:B0-----:R-:W2:Y:S01]  /*0a20*/  @P0 LDG.E R16, desc[UR16][R10.64] ;  /* 0x000000100a100981 */ /* 0x001ea2000c1e1900 */
[----:B------:R-:W-:Y:S01]  /*0a30*/  MOV R17, UR4 ;  /* 0x0000000400117c02 */ /* 0x000fe20008000f00 */
[----:B------:R-:W-:Y:S01]  /*0a40*/  @P0 IMAD.WIDE.U32 R4, R5, 0x4, R10 ;  /* 0x0000000405040825 */ /* 0x000fe200078e000a */
[----:B------:R-:W-:Y:S01]  /*0a50*/  @!P1 IADD3 R3, PT, PT, R13, UR4, RZ ;  /* 0x000000040d039c10 */ /* 0x000fe2000fffe0ff */
[----:B------:R-:W3:Y:S01]  /*0a60*/  @P0 LDG.E R19, desc[UR16][R6.64+0x4] ;  /* 0x0000041006130981 */ /* 0x000ee2000c1e1900 */
[----:B------:R-:W-:Y:S01]  /*0a70*/  MOV R15, UR15 ;  /* 0x0000000f000f7c02 */ /* 0x000fe20008000f00 */
[----:B------:R-:W-:-:S02]  /*0a80*/  @!P1 IMAD R13, R17, UR18, R2 ;  /* 0x00000012110d9c24 */ /* 0x000fc4000f8e0202 */
[----:B------:R-:W2:Y:S01]  /*0a90*/  @P0 LDG.E R17, desc[UR16][R6.64] ;  /* 0x0000001006110981 */ /* 0x000ea2000c1e1900 */
[----:B------:R-:W-:-:S03]  /*0aa0*/  @!P1 IMAD.WIDE R2, R3, 0x4, R8 ;  /* 0x0000000403029825 */ /* 0x000fc600078e0208 */
[----:B------:R-:W3:Y:S01]  /*0ab0*/  @P0 LDG.E R4, desc[UR16][R4.64] ;  /* 0x0000001004040981 */ /* 0x000ee2000c1e1900 */
[----:B------:R-:W-:-:S03]  /*0ac0*/  @!P1 IMAD.WIDE R8, R13, 0x4, R14 ;  /* 0x000000040d089825 */ /* 0x000fc600078e020e */
[----:B------:R-:W4:Y:S04]  /*0ad0*/  @!P1 LDG.E R3, desc[UR16][R2.64] ;  /* 0x0000001002039981 */ /* 0x000f28000c1e1900 */
[----:B------:R-:W4:Y:S01]  /*0ae0*/  @!P1 LDG.E R8, desc[UR16][R8.64] ;  /* 0x0000001008089981 */ /* 0x000f22000c1e1900 */
[----:B--2---:R-:W-:-:S04]  /*0af0*/  @P0 IMAD R16, R17, R16, R12 ;  /* 0x0000001011100224 */ /* 0x004fc800078e020c */
[----:B---3--:R-:W-:-:S04]  /*0b00*/  @P0 IMAD R12, R19, R4, R16 ;  /* 0x00000004130c0224 */ /* 0x008fc800078e0210 */
[----:B----4-:R-:W-:-:S07]  /*0b10*/  @!P1 IMAD R12, R3, R8, R12 ;  /* 0x00000008030c9224 */ /* 0x010fce00078e020c */
.L_x_2:
[----:B------:R-:W1:Y:S02]  /*0b20*/  LDC.64 R2, c[0x0][0x390] ;  /* 0x0000e400ff027b82 */ /* 0x000e640000000a00 */
[----:B-1----:R-:W-:-:S05]  /*0b30*/  IMAD.WIDE R2, R0, 0x4, R2 ;  /* 0x0000000400027825 */ /* 0x002fca00078e0202 */
[----:B0-----:R-:W-:Y:S01]  /*0b40*/  STG.E desc[UR16][R2.64], R12 ;  /* 0x0000000c02007986 */ /* 0x001fe2000c101910 */
[----:B------:R-:W-:Y:S05]  /*0b50*/  EXIT ;  /* 0x000000000000794d */ /* 0x000fea0003800000 */
.L_x_4:
[----:B------:R-:W-:-:S00]  /*0b60*/  BRA `(.L_x_4) ;  /* 0xfffffffc00fc7947 */ /* 0x000fc0000383ffff */
[----:B------:R-:W-:-:S00]  /*0b70*/  NOP ;  /* 0x0000000000007918 */ /* 0x000fc00000000000 */
        /* <DEDUP_REMOVED lines=8> */
.L_x_5:


//--------------------- .nv.shared.reserved.0     --------------------------
	.section	.nv.shared.reserved.0,"aw",@nobits
	.weak		__nv_reservedSMEM_offset_0_alias
	.size		__nv_reservedSMEM_offset_0_alias, 0, 64
	.other		__nv_reservedSMEM_offset_0_alias,@"STO_CUDA_RESERVED_SHARED STV_DEFAULT"
__nv_reservedSMEM_offset_0_alias:
	.zero		0
	.zero		64


//--------------------- .nv.constant0._Z9matrixmulPKiS0_Pii --------------------------
	.section	.nv.constant0._Z9matrixmulPKiS0_Pii,"a",@progbits
	.sectionflags	@""
	.align	4
.nv.constant0._Z9matrixmulPKiS0_Pii:
	.zero		924


//--------------------- SYMBOLS --------------------------

	.type		.nv.reservedSmem.offset0,@object
	.size		.nv.reservedSmem.offset0,0x4
